//
// Generated by NVIDIA NVVM Compiler
//
// Compiler Build ID: CL-36424714
// Cuda compilation tools, release 13.0, V13.0.88
// Based on NVVM 20.0.0
//

.version 9.0
.target sm_100
.address_size 64

	// .globl	_Z5sgemmPfS_S_i

.visible .entry _Z5sgemmPfS_S_i(
	.param .u64 .ptr .align 1 _Z5sgemmPfS_S_i_param_0,
	.param .u64 .ptr .align 1 _Z5sgemmPfS_S_i_param_1,
	.param .u64 .ptr .align 1 _Z5sgemmPfS_S_i_param_2,
	.param .u32 _Z5sgemmPfS_S_i_param_3
)
{
	.reg .pred 	%p<10>;
	.reg .b32 	%r<64>;
	.reg .b32 	%f<68>;
	.reg .b64 	%rd<65>;

	ld.param.u64 	%rd11, [_Z5sgemmPfS_S_i_param_0];
	ld.param.u64 	%rd12, [_Z5sgemmPfS_S_i_param_1];
	ld.param.u64 	%rd10, [_Z5sgemmPfS_S_i_param_2];
	ld.param.u32 	%r37, [_Z5sgemmPfS_S_i_param_3];
	cvta.to.global.u64 	%rd1, %rd12;
	cvta.to.global.u64 	%rd2, %rd11;
	mov.u32 	%r1, %ctaid.x;
	mov.u32 	%r2, %ctaid.y;
	setp.lt.s32 	%p1, %r37, 1;
	mov.f32 	%f67, 0f00000000;
	@%p1 bra 	$L__BB0_12;
	mul.lo.s32 	%r3, %r37, %r2;
	and.b32  	%r4, %r37, 7;
	setp.lt.u32 	%p2, %r37, 8;
	mov.f32 	%f67, 0f00000000;
	mov.b32 	%r62, 0;
	@%p2 bra 	$L__BB0_4;
	and.b32  	%r62, %r37, 2147483640;
	neg.s32 	%r60, %r62;
	mul.wide.u32 	%rd13, %r1, 4;
	add.s64 	%rd64, %rd2, %rd13;
	shl.b32 	%r7, %r37, 3;
	mul.wide.u32 	%rd4, %r7, 4;
	mad.lo.s32 	%r59, %r37, 7, %r1;
	mad.lo.s32 	%r58, %r37, 6, %r1;
	mad.lo.s32 	%r57, %r37, 5, %r1;
	shl.b32 	%r39, %r37, 2;
	add.s32 	%r56, %r1, %r39;
	mad.lo.s32 	%r55, %r37, 3, %r1;
	shl.b32 	%r40, %r37, 1;
	add.s32 	%r54, %r1, %r40;
	mul.wide.u32 	%rd14, %r3, 4;
	add.s64 	%rd15, %rd14, %rd1;
	add.s64 	%rd63, %rd15, 16;
	add.s32 	%r53, %r1, %r37;
	mov.f32 	%f67, 0f00000000;
$L__BB0_3:
	.pragma "nounroll";
	ld.global.f32 	%f17, [%rd64];
	ld.global.f32 	%f18, [%rd63+-16];
	fma.rn.f32 	%f19, %f17, %f18, %f67;
	mul.wide.u32 	%rd16, %r53, 4;
	add.s64 	%rd17, %rd2, %rd16;
	ld.global.f32 	%f20, [%rd17];
	ld.global.f32 	%f21, [%rd63+-12];
	fma.rn.f32 	%f22, %f20, %f21, %f19;
	mul.wide.u32 	%rd18, %r54, 4;
	add.s64 	%rd19, %rd2, %rd18;
	ld.global.f32 	%f23, [%rd19];
	ld.global.f32 	%f24, [%rd63+-8];
	fma.rn.f32 	%f25, %f23, %f24, %f22;
	mul.wide.u32 	%rd20, %r55, 4;
	add.s64 	%rd21, %rd2, %rd20;
	ld.global.f32 	%f26, [%rd21];
	ld.global.f32 	%f27, [%rd63+-4];
	fma.rn.f32 	%f28, %f26, %f27, %f25;
	mul.wide.u32 	%rd22, %r56, 4;
	add.s64 	%rd23, %rd2, %rd22;
	ld.global.f32 	%f29, [%rd23];
	ld.global.f32 	%f30, [%rd63];
	fma.rn.f32 	%f31, %f29, %f30, %f28;
	mul.wide.u32 	%rd24, %r57, 4;
	add.s64 	%rd25, %rd2, %rd24;
	ld.global.f32 	%f32, [%rd25];
	ld.global.f32 	%f33, [%rd63+4];
	fma.rn.f32 	%f34, %f32, %f33, %f31;
	mul.wide.u32 	%rd26, %r58, 4;
	add.s64 	%rd27, %rd2, %rd26;
	ld.global.f32 	%f35, [%rd27];
	ld.global.f32 	%f36, [%rd63+8];
	fma.rn.f32 	%f37, %f35, %f36, %f34;
	mul.wide.u32 	%rd28, %r59, 4;
	add.s64 	%rd29, %rd2, %rd28;
	ld.global.f32 	%f38, [%rd29];
	ld.global.f32 	%f39, [%rd63+12];
	fma.rn.f32 	%f67, %f38, %f39, %f37;
	add.s32 	%r60, %r60, 8;
	add.s64 	%rd64, %rd64, %rd4;
	add.s32 	%r59, %r59, %r7;
	add.s32 	%r58, %r58, %r7;
	add.s32 	%r57, %r57, %r7;
	add.s32 	%r56, %r56, %r7;
	add.s32 	%r55, %r55, %r7;
	add.s32 	%r54, %r54, %r7;
	add.s64 	%rd63, %rd63, 32;
	add.s32 	%r53, %r53, %r7;
	setp.ne.s32 	%p3, %r60, 0;
	@%p3 bra 	$L__BB0_3;
$L__BB0_4:
	setp.eq.s32 	%p4, %r4, 0;
	@%p4 bra 	$L__BB0_12;
	and.b32  	%r32, %r37, 3;
	setp.lt.u32 	%p5, %r4, 4;
	@%p5 bra 	$L__BB0_7;
	mad.lo.s32 	%r41, %r62, %r37, %r1;
	mul.wide.u32 	%rd30, %r41, 4;
	add.s64 	%rd31, %rd2, %rd30;
	ld.global.f32 	%f41, [%rd31];
	add.s32 	%r42, %r62, %r3;
	mul.wide.u32 	%rd32, %r42, 4;
	add.s64 	%rd33, %rd1, %rd32;
	ld.global.f32 	%f42, [%rd33];
	fma.rn.f32 	%f43, %f41, %f42, %f67;
	add.s32 	%r43, %r41, %r37;
	mul.wide.u32 	%rd34, %r43, 4;
	add.s64 	%rd35, %rd2, %rd34;
	ld.global.f32 	%f44, [%rd35];
	cvt.u64.u32 	%rd36, %r3;
	cvt.u64.u32 	%rd37, %r62;
	add.s64 	%rd38, %rd37, %rd36;
	shl.b64 	%rd39, %rd38, 2;
	add.s64 	%rd40, %rd1, %rd39;
	ld.global.f32 	%f45, [%rd40+4];
	fma.rn.f32 	%f46, %f44, %f45, %f43;
	add.s32 	%r44, %r43, %r37;
	mul.wide.u32 	%rd41, %r44, 4;
	add.s64 	%rd42, %rd2, %rd41;
	ld.global.f32 	%f47, [%rd42];
	ld.global.f32 	%f48, [%rd40+8];
	fma.rn.f32 	%f49, %f47, %f48, %f46;
	add.s32 	%r45, %r44, %r37;
	mul.wide.u32 	%rd43, %r45, 4;
	add.s64 	%rd44, %rd2, %rd43;
	ld.global.f32 	%f50, [%rd44];
	ld.global.f32 	%f51, [%rd40+12];
	fma.rn.f32 	%f67, %f50, %f51, %f49;
	add.s32 	%r62, %r62, 4;
$L__BB0_7:
	setp.eq.s32 	%p6, %r32, 0;
	@%p6 bra 	$L__BB0_12;
	setp.eq.s32 	%p7, %r32, 1;
	@%p7 bra 	$L__BB0_10;
	mad.lo.s32 	%r46, %r62, %r37, %r1;
	mul.wide.u32 	%rd45, %r46, 4;
	add.s64 	%rd46, %rd2, %rd45;
	ld.global.f32 	%f53, [%rd46];
	add.s32 	%r47, %r62, %r3;
	mul.wide.u32 	%rd47, %r47, 4;
	add.s64 	%rd48, %rd1, %rd47;
	ld.global.f32 	%f54, [%rd48];
	fma.rn.f32 	%f55, %f53, %f54, %f67;
	add.s32 	%r48, %r46, %r37;
	mul.wide.u32 	%rd49, %r48, 4;
	add.s64 	%rd50, %rd2, %rd49;
	ld.global.f32 	%f56, [%rd50];
	cvt.u64.u32 	%rd51, %r3;
	cvt.u64.u32 	%rd52, %r62;
	add.s64 	%rd53, %rd52, %rd51;
	shl.b64 	%rd54, %rd53, 2;
	add.s64 	%rd55, %rd1, %rd54;
	ld.global.f32 	%f57, [%rd55+4];
	fma.rn.f32 	%f67, %f56, %f57, %f55;
	add.s32 	%r62, %r62, 2;
$L__BB0_10:
	and.b32  	%r49, %r37, 1;
	setp.eq.b32 	%p8, %r49, 1;
	not.pred 	%p9, %p8;
	@%p9 bra 	$L__BB0_12;
	mad.lo.s32 	%r50, %r62, %r37, %r1;
	mul.wide.u32 	%rd56, %r50, 4;
	add.s64 	%rd57, %rd2, %rd56;
	ld.global.f32 	%f58, [%rd57];
	add.s32 	%r51, %r62, %r3;
	mul.wide.u32 	%rd58, %r51, 4;
	add.s64 	%rd59, %rd1, %rd58;
	ld.global.f32 	%f59, [%rd59];
	fma.rn.f32 	%f67, %f58, %f59, %f67;
$L__BB0_12:
	cvta.to.global.u64 	%rd60, %rd10;
	mad.lo.s32 	%r52, %r37, %r2, %r1;
	mul.wide.s32 	%rd61, %r52, 4;
	add.s64 	%rd62, %rd60, %rd61;
	st.global.f32 	[%rd62], %f67;
	ret;

}


// ===== COMPILED SASS (sm_100) =====

	.target	sm_100

	.elftype	@"ET_EXEC"


//--------------------- .note.nv.tkinfo           --------------------------
	.section	.note.nv.tkinfo,"",@"SHT_NOTE"
	.sectionflags	@"SHF_NOTE_NV_TKINFO"
	.tkinfo
        /*0018*/ 	.word	0x00000002
        /*0030*/ 	.string	""
        /*0030*/ 	.string	"ptxas"
        /*0030*/ 	.string	"Cuda compilation tools, release 13.0, V13.0.88"
        /*0030*/ 	.string	"Build cuda_13.0.r13.0/compiler.36424714_0"
        /*0030*/ 	.string	"-arch sm_100 -m 64 "



//--------------------- .note.nv.cuinfo           --------------------------
	.section	.note.nv.cuinfo,"",@"SHT_NOTE"
	.sectionflags	@"SHF_NOTE_NV_CUINFO"
        /*0018*/ 	.short	0x0002
        /*001a*/ 	.short	0x0064
        /*001c*/ 	.short	0x0082
	.zero		2


//--------------------- .nv.info                  --------------------------
	.section	.nv.info,"",@"SHT_CUDA_INFO"
	.align	4


	//----- nvinfo : EIATTR_REGCOUNT
	.align		4
        /*0000*/ 	.byte	0x04, 0x2f
        /*0002*/ 	.short	(.L_1 - .L_0)
	.align		4
.L_0:
        /*0004*/ 	.word	index@(_Z5sgemmPfS_S_i)
        /*0008*/ 	.word	0x00000020


	//----- nvinfo : EIATTR_FRAME_SIZE
	.align		4
.L_1:
        /*000c*/ 	.byte	0x04, 0x11
        /*000e*/ 	.short	(.L_3 - .L_2)
	.align		4
.L_2:
        /*0010*/ 	.word	index@(_Z5sgemmPfS_S_i)
        /*0014*/ 	.word	0x00000000


	//----- nvinfo : EIATTR_MIN_STACK_SIZE
	.align		4
.L_3:
        /*0018*/ 	.byte	0x04, 0x12
        /*001a*/ 	.short	(.L_5 - .L_4)
	.align		4
.L_4:
        /*001c*/ 	.word	index@(_Z5sgemmPfS_S_i)
        /*0020*/ 	.word	0x00000000
.L_5:


//--------------------- .nv.compat                --------------------------
	.section	.nv.compat,"",@"SHT_CUDA_COMPAT_INFO"
	.align	4
        /*0000*/ 	.byte	0x02, 0x09, 0x00, 0x00, 0x02, 0x02, 0x01, 0x00, 0x02, 0x05, 0x05, 0x00, 0x03, 0x07, 0x01, 0x01
        /*0010*/ 	.byte	0x02, 0x03, 0x00, 0x00, 0x02, 0x06, 0x01, 0x00, 0x04, 0x0b, 0x08, 0x00, 0x09, 0x00, 0x00, 0x00
        /*0020*/ 	.byte	0x00, 0x00, 0x00, 0x00


//--------------------- .nv.info._Z5sgemmPfS_S_i  --------------------------
	.section	.nv.info._Z5sgemmPfS_S_i,"",@"SHT_CUDA_INFO"
	.sectionflags	@""
	.align	4


	//----- nvinfo : EIATTR_CUDA_API_VERSION
	.align		4
        /*0000*/ 	.byte	0x04, 0x37
        /*0002*/ 	.short	(.L_7 - .L_6)
.L_6:
        /*0004*/ 	.word	0x00000082


	//----- nvinfo : EIATTR_KPARAM_INFO
	.align		4
.L_7:
        /*0008*/ 	.byte	0x04, 0x17
        /*000a*/ 	.short	(.L_9 - .L_8)
.L_8:
        /*000c*/ 	.word	0x00000000
        /*0010*/ 	.short	0x0003
        /*0012*/ 	.short	0x0018
        /*0014*/ 	.byte	0x00, 0xf0, 0x11, 0x00


	//----- nvinfo : EIATTR_KPARAM_INFO
	.align		4
.L_9:
        /*0018*/ 	.byte	0x04, 0x17
        /*001a*/ 	.short	(.L_11 - .L_10)
.L_10:
        /*001c*/ 	.word	0x00000000
        /*0020*/ 	.short	0x0002
        /*0022*/ 	.short	0x0010
        /*0024*/ 	.byte	0x00, 0xf5, 0x21, 0x00


	//----- nvinfo : EIATTR_KPARAM_INFO
	.align		4
.L_11:
        /*0028*/ 	.byte	0x04, 0x17
        /*002a*/ 	.short	(.L_13 - .L_12)
.L_12:
        /*002c*/ 	.word	0x00000000
        /*0030*/ 	.short	0x0001
        /*0032*/ 	.short	0x0008
        /*0034*/ 	.byte	0x00, 0xf5, 0x21, 0x00


	//----- nvinfo : EIATTR_KPARAM_INFO
	.align		4
.L_13:
        /*0038*/ 	.byte	0x04, 0x17
        /*003a*/ 	.short	(.L_15 - .L_14)
.L_14:
        /*003c*/ 	.word	0x00000000
        /*0040*/ 	.short	0x0000
        /*0042*/ 	.short	0x0000
        /*0044*/ 	.byte	0x00, 0xf5, 0x21, 0x00


	//----- nvinfo : EIATTR_SPARSE_MMA_MASK
	.align		4
.L_15:
        /*0048*/ 	.byte	0x03, 0x50
        /*004a*/ 	.short	0x0000


	//----- nvinfo : EIATTR_MAXREG_COUNT
	.align		4
        /*004c*/ 	.byte	0x03, 0x1b
        /*004e*/ 	.short	0x00ff


	//----- nvinfo : EIATTR_MERCURY_ISA_VERSION
	.align		4
        /*0050*/ 	.byte	0x03, 0x5f
        /*0052*/ 	.short	0x0101


	//----- nvinfo : EIATTR_VRC_CTA_INIT_COUNT
	.align		4
        /*0054*/ 	.byte	0x02, 0x4a
	.zero		1
	.zero		1


	//----- nvinfo : EIATTR_EXIT_INSTR_OFFSETS
	.align		4
        /*0058*/ 	.byte	0x04, 0x1c
        /*005a*/ 	.short	(.L_17 - .L_16)


	//   ....[0]....
.L_16:
        /*005c*/ 	.word	0x00000960


	//----- nvinfo : EIATTR_CBANK_PARAM_SIZE
	.align		4
.L_17:
        /*0060*/ 	.byte	0x03, 0x19
        /*0062*/ 	.short	0x001c


	//----- nvinfo : EIATTR_PARAM_CBANK
	.align		4
        /*0064*/ 	.byte	0x04, 0x0a
        /*0066*/ 	.short	(.L_19 - .L_18)
	.align		4
.L_18:
        /*0068*/ 	.word	index@(.nv.constant0._Z5sgemmPfS_S_i)
        /*006c*/ 	.short	0x0380
        /*006e*/ 	.short	0x001c


	//----- nvinfo : EIATTR_SW_WAR
	.align		4
.L_19:
        /*0070*/ 	.byte	0x04, 0x36
        /*0072*/ 	.short	(.L_21 - .L_20)
.L_20:
        /*0074*/ 	.word	0x00000008
.L_21:


//--------------------- .nv.callgraph             --------------------------
	.section	.nv.callgraph,"",@"SHT_CUDA_CALLGRAPH"
	.align	4
	.sectionentsize	8
	.align		4
        /*0000*/ 	.word	0x00000000
	.align		4
        /*0004*/ 	.word	0xffffffff
	.align		4
        /*0008*/ 	.word	0x00000000
	.align		4
        /*000c*/ 	.word	0xfffffffe
	.align		4
        /*0010*/ 	.word	0x00000000
	.align		4
        /*0014*/ 	.word	0xfffffffd
	.align		4
        /*0018*/ 	.word	0x00000000
	.align		4
        /*001c*/ 	.word	0xfffffffc


//--------------------- .text._Z5sgemmPfS_S_i     --------------------------
	.section	.text._Z5sgemmPfS_S_i,"ax",@progbits
	.align	128
        .global         _Z5sgemmPfS_S_i
        .type           _Z5sgemmPfS_S_i,@function
        .size           _Z5sgemmPfS_S_i,(.L_x_5 - _Z5sgemmPfS_S_i)
        .other          _Z5sgemmPfS_S_i,@"STO_CUDA_ENTRY STV_DEFAULT"
_Z5sgemmPfS_S_i:
.text._Z5sgemmPfS_S_i:
[----:B------:R-:W-:Y:S08]  /*0000*/  LDC R1, c[0x0][0x37c] ;  /* 0x0000df00ff017b82 */ /* 0x000ff00000000800 */
[----:B------:R-:W0:Y:S01]  /*0010*/  LDC R0, c[0x0][0x398] ;  /* 0x0000e600ff007b82 */ /* 0x000e220000000800 */
[----:B------:R-:W1:Y:S01]  /*0020*/  S2R R3, SR_CTAID.X ;  /* 0x0000000000037919 */ /* 0x000e620000002500 */
[----:B------:R-:W2:Y:S01]  /*0030*/  LDCU.64 UR4, c[0x0][0x358] ;  /* 0x00006b00ff0477ac */ /* 0x000ea20008000a00 */
[----:B------:R-:W-:Y:S01]  /*0040*/  HFMA2 R20, -RZ, RZ, 0, 0 ;  /* 0x00000000ff147431 */ /* 0x000fe200000001ff */
[----:B------:R-:W3:Y:S01]  /*0050*/  S2R R5, SR_CTAID.Y ;  /* 0x0000000000057919 */ /* 0x000ee20000002600 */
[----:B0-----:R-:W-:-:S13]  /*0060*/  ISETP.GE.AND P0, PT, R0, 0x1, PT ;  /* 0x000000010000780c */ /* 0x001fda0003f06270 */
[----:B-123--:R-:W-:Y:S05]  /*0070*/  @!P0 BRA `(.L_x_0) ;  /* 0x0000000800288947 */ /* 0x00efea0003800000 */
[C---:B------:R-:W-:Y:S01]  /*0080*/  ISETP.GE.U32.AND P1, PT, R0.reuse, 0x8, PT ;  /* 0x000000080000780c */ /* 0x040fe20003f26070 */
[----:B------:R-:W-:Y:S01]  /*0090*/  IMAD R6, R5, R0, RZ ;  /* 0x0000000005067224 */ /* 0x000fe200078e02ff */
[----:B------:R-:W-:Y:S02]  /*00a0*/  LOP3.LUT R4, R0, 0x7, RZ, 0xc0, !PT ;  /* 0x0000000700047812 */ /* 0x000fe400078ec0ff */
[----:B------:R-:W-:Y:S02]  /*00b0*/  MOV R20, RZ ;  /* 0x000000ff00147202 */ /* 0x000fe40000000f00 */
[----:B------:R-:W-:Y:S02]  /*00c0*/  ISETP.NE.AND P0, PT, R4, RZ, PT ;  /* 0x000000ff0400720c */ /* 0x000fe40003f05270 */
[----:B------:R-:W-:-:S05]  /*00d0*/  MOV R7, RZ ;  /* 0x000000ff00077202 */ /* 0x000fca0000000f00 */
[----:B------:R-:W-:Y:S06]  /*00e0*/  @!P1 BRA `(.L_x_1) ;  /* 0x0000000000fc9947 */ /* 0x000fec0003800000 */
[----:B------:R-:W0:Y:S01]  /*00f0*/  LDC.64 R8, c[0x0][0x388] ;  /* 0x0000e200ff087b82 */ /* 0x000e220000000a00 */
[C---:B------:R-:W-:Y:S01]  /*0100*/  LOP3.LUT R7, R0.reuse, 0x7ffffff8, RZ, 0xc0, !PT ;  /* 0x7ffffff800077812 */ /* 0x040fe200078ec0ff */
[C-C-:B------:R-:W-:Y:S01]  /*0110*/  IMAD R2, R0.reuse, 0x7, R3.reuse ;  /* 0x0000000700027824 */ /* 0x140fe200078e0203 */
[CC--:B------:R-:W-:Y:S01]  /*0120*/  LEA R26, R0.reuse, R3.reuse, 0x2 ;  /* 0x00000003001a7211 */ /* 0x0c0fe200078e10ff */
[C-C-:B------:R-:W-:Y:S01]  /*0130*/  IMAD R10, R0.reuse, 0x6, R3.reuse ;  /* 0x00000006000a7824 */ /* 0x140fe200078e0203 */
[C---:B------:R-:W-:Y:S01]  /*0140*/  LEA R28, R0.reuse, R3, 0x1 ;  /* 0x00000003001c7211 */ /* 0x040fe200078e08ff */
[C-C-:B------:R-:W-:Y:S01]  /*0150*/  IMAD R11, R0.reuse, 0x5, R3.reuse ;  /* 0x00000005000b7824 */ /* 0x140fe200078e0203 */
[----:B------:R-:W-:Y:S01]  /*0160*/  IADD3 R29, PT, PT, R3, R0, RZ ;  /* 0x00000000031d7210 */ /* 0x000fe20007ffe0ff */
[----:B------:R-:W1:Y:S01]  /*0170*/  LDC.64 R12, c[0x0][0x380] ;  /* 0x0000e000ff0c7b82 */ /* 0x000e620000000a00 */
[----:B------:R-:W-:Y:S01]  /*0180*/  IMAD R27, R0, 0x3, R3 ;  /* 0x00000003001b7824 */ /* 0x000fe200078e0203 */
[----:B------:R-:W-:Y:S01]  /*0190*/  MOV R20, RZ ;  /* 0x000000ff00147202 */ /* 0x000fe20000000f00 */
[----:B0-----:R-:W-:-:S03]  /*01a0*/  IMAD.WIDE.U32 R8, R6, 0x4, R8 ;  /* 0x0000000406087825 */ /* 0x001fc600078e0008 */
[----:B------:R-:W-:Y:S01]  /*01b0*/  IADD3 R19, P1, PT, R8, 0x10, RZ ;  /* 0x0000001008137810 */ /* 0x000fe20007f3e0ff */
[----:B------:R-:W-:Y:S02]  /*01c0*/  IMAD.MOV R8, RZ, RZ, -R7 ;  /* 0x000000ffff087224 */ /* 0x000fe400078e0a07 */
[----:B-1----:R-:W-:Y:S01]  /*01d0*/  IMAD.WIDE.U32 R16, R3, 0x4, R12 ;  /* 0x0000000403107825 */ /* 0x002fe200078e000c */
[----:B------:R-:W-:Y:S02]  /*01e0*/  IADD3.X R21, PT, PT, RZ, R9, RZ, P1, !PT ;  /* 0x00000009ff157210 */ /* 0x000fe40000ffe4ff */
[----:B------:R-:W-:-:S07]  /*01f0*/  SHF.L.U32 R9, R0, 0x3, RZ ;  /* 0x0000000300097819 */ /* 0x000fce00000006ff */
.L_x_2:
[----:B------:R-:W-:Y:S02]  /*0200*/  MOV R14, R19 ;  /* 0x00000013000e7202 */ /* 0x000fe40000000f00 */
[----:B------:R-:W-:Y:S01]  /*0210*/  MOV R15, R21 ;  /* 0x00000015000f7202 */ /* 0x000fe20000000f00 */
[--C-:B------:R-:W-:Y:S01]  /*0220*/  IMAD.WIDE.U32 R18, R29, 0x4, R12.reuse ;  /* 0x000000041d127825 */ /* 0x100fe200078e000c */
[----:B------:R-:W2:Y:S04]  /*0230*/  LDG.E R21, desc[UR4][R16.64] ;  /* 0x0000000410157981 */ /* 0x000ea8000c1e1900 */
[----:B------:R-:W2:Y:S04]  /*0240*/  LDG.E R22, desc[UR4][R14.64+-0x10] ;  /* 0xfffff0040e167981 */ /* 0x000ea8000c1e1900 */
[----:B------:R-:W3:Y:S04]  /*0250*/  LDG.E R19, desc[UR4][R18.64] ;  /* 0x0000000412137981 */ /* 0x000ee8000c1e1900 */
[----:B------:R-:W3:Y:S01]  /*0260*/  LDG.E R23, desc[UR4][R14.64+-0xc] ;  /* 0xfffff4040e177981 */ /* 0x000ee2000c1e1900 */
[----:B------:R-:W-:-:S06]  /*0270*/  IMAD.WIDE.U32 R24, R28, 0x4, R12 ;  /* 0x000000041c187825 */ /* 0x000fcc00078e000c */
[----:B------:R-:W4:Y:S01]  /*0280*/  LDG.E R25, desc[UR4][R24.64] ;  /* 0x0000000418197981 */ /* 0x000f22000c1e1900 */
[----:B--2---:R-:W-:-:S03]  /*0290*/  FFMA R20, R21, R22, R20 ;  /* 0x0000001615147223 */ /* 0x004fc60000000014 */
[----:B------:R-:W4:Y:S01]  /*02a0*/  LDG.E R21, desc[UR4][R14.64+-0x8] ;  /* 0xfffff8040e157981 */ /* 0x000f22000c1e1900 */
[----:B---3--:R-:W-:Y:S01]  /*02b0*/  FFMA R20, R19, R23, R20 ;  /* 0x0000001713147223 */ /* 0x008fe20000000014 */
[----:B------:R-:W-:-:S06]  /*02c0*/  IMAD.WIDE.U32 R22, R27, 0x4, R12 ;  /* 0x000000041b167825 */ /* 0x000fcc00078e000c */
[----:B------:R-:W2:Y:S04]  /*02d0*/  LDG.E R23, desc[UR4][R22.64] ;  /* 0x0000000416177981 */ /* 0x000ea8000c1e1900 */
[----:B------:R-:W2:Y:S01]  /*02e0*/  LDG.E R22, desc[UR4][R14.64+-0x4] ;  /* 0xfffffc040e167981 */ /* 0x000ea2000c1e1900 */
[----:B------:R-:W-:-:S06]  /*02f0*/  IMAD.WIDE.U32 R18, R26, 0x4, R12 ;  /* 0x000000041a127825 */ /* 0x000fcc00078e000c */
[----:B------:R-:W3:Y:S04]  /*0300*/  LDG.E R19, desc[UR4][R18.64] ;  /* 0x0000000412137981 */ /* 0x000ee8000c1e1900 */
[----:B------:R-:W3:Y:S01]  /*0310*/  LDG.E R18, desc[UR4][R14.64] ;  /* 0x000000040e127981 */ /* 0x000ee2000c1e1900 */
[----:B----4-:R-:W-:-:S03]  /*0320*/  FFMA R20, R25, R21, R20 ;  /* 0x0000001519147223 */ /* 0x010fc60000000014 */
[----:B------:R-:W4:Y:S01]  /*0330*/  LDG.E R25, desc[UR4][R14.64+0x4] ;  /* 0x000004040e197981 */ /* 0x000f22000c1e1900 */
[----:B--2---:R-:W-:Y:S01]  /*0340*/  FFMA R22, R23, R22, R20 ;  /* 0x0000001617167223 */ /* 0x004fe20000000014 */
[----:B------:R-:W-:-:S06]  /*0350*/  IMAD.WIDE.U32 R20, R11, 0x4, R12 ;  /* 0x000000040b147825 */ /* 0x000fcc00078e000c */
[----:B------:R-:W4:Y:S01]  /*0360*/  LDG.E R21, desc[UR4][R20.64] ;  /* 0x0000000414157981 */ /* 0x000f22000c1e1900 */
[----:B---3--:R-:W-:Y:S01]  /*0370*/  FFMA R24, R19, R18, R22 ;  /* 0x0000001213187223 */ /* 0x008fe20000000016 */
[----:B------:R-:W-:Y:S02]  /*0380*/  IMAD.WIDE.U32 R22, R10, 0x4, R12 ;  /* 0x000000040a167825 */ /* 0x000fe400078e000c */
[----:B------:R-:W2:Y:S04]  /*0390*/  LDG.E R19, desc[UR4][R14.64+0x8] ;  /* 0x000008040e137981 */ /* 0x000ea8000c1e1900 */
[----:B------:R-:W3:Y:S04]  /*03a0*/  LDG.E R20, desc[UR4][R14.64+0xc] ;  /* 0x00000c040e147981 */ /* 0x000ee8000c1e1900 */
[----:B------:R-:W2:Y:S01]  /*03b0*/  LDG.E R23, desc[UR4][R22.64] ;  /* 0x0000000416177981 */ /* 0x000ea2000c1e1900 */
[----:B----4-:R-:W-:Y:S01]  /*03c0*/  FFMA R18, R21, R25, R24 ;  /* 0x0000001915127223 */ /* 0x010fe20000000018 */
[----:B------:R-:W-:-:S06]  /*03d0*/  IMAD.WIDE.U32 R24, R2, 0x4, R12 ;  /* 0x0000000402187825 */ /* 0x000fcc00078e000c */
[----:B------:R-:W3:Y:S01]  /*03e0*/  LDG.E R25, desc[UR4][R24.64] ;  /* 0x0000000418197981 */ /* 0x000ee2000c1e1900 */
[----:B------:R-:W-:Y:S01]  /*03f0*/  IADD3 R8, PT, PT, R8, 0x8, RZ ;  /* 0x0000000808087810 */ /* 0x000fe20007ffe0ff */
[----:B--2---:R-:W-:Y:S01]  /*0400*/  FFMA R18, R23, R19, R18 ;  /* 0x0000001317127223 */ /* 0x004fe20000000012 */
[----:B------:R-:W-:-:S04]  /*0410*/  IADD3 R19, P1, PT, R14, 0x20, RZ ;  /* 0x000000200e137810 */ /* 0x000fc80007f3e0ff */
[----:B------:R-:W-:Y:S02]  /*0420*/  IADD3.X R21, PT, PT, RZ, R15, RZ, P1, !PT ;  /* 0x0000000fff157210 */ /* 0x000fe40000ffe4ff */
[----:B------:R-:W-:Y:S01]  /*0430*/  ISETP.NE.AND P1, PT, R8, RZ, PT ;  /* 0x000000ff0800720c */ /* 0x000fe20003f25270 */
[C---:B------:R-:W-:Y:S01]  /*0440*/  IMAD.IADD R11, R9.reuse, 0x1, R11 ;  /* 0x00000001090b7824 */ /* 0x040fe200078e020b */
[C---:B------:R-:W-:Y:S01]  /*0450*/  IADD3 R2, PT, PT, R9.reuse, R2, RZ ;  /* 0x0000000209027210 */ /* 0x040fe20007ffe0ff */
[C---:B------:R-:W-:Y:S01]  /*0460*/  IMAD.WIDE.U32 R16, R9.reuse, 0x4, R16 ;  /* 0x0000000409107825 */ /* 0x040fe200078e0010 */
[C---:B------:R-:W-:Y:S02]  /*0470*/  IADD3 R10, PT, PT, R9.reuse, R10, RZ ;  /* 0x0000000a090a7210 */ /* 0x040fe40007ffe0ff */
[C---:B------:R-:W-:Y:S02]  /*0480*/  IADD3 R26, PT, PT, R9.reuse, R26, RZ ;  /* 0x0000001a091a7210 */ /* 0x040fe40007ffe0ff */
[----:B------:R-:W-:-:S02]  /*0490*/  IADD3 R27, PT, PT, R9, R27, RZ ;  /* 0x0000001b091b7210 */ /* 0x000fc40007ffe0ff */
[C---:B------:R-:W-:Y:S02]  /*04a0*/  IADD3 R28, PT, PT, R9.reuse, R28, RZ ;  /* 0x0000001c091c7210 */ /* 0x040fe40007ffe0ff */
[----:B------:R-:W-:Y:S01]  /*04b0*/  IADD3 R29, PT, PT, R9, R29, RZ ;  /* 0x0000001d091d7210 */ /* 0x000fe20007ffe0ff */
[----:B---3--:R-:W-:Y:S01]  /*04c0*/  FFMA R20, R25, R20, R18 ;  /* 0x0000001419147223 */ /* 0x008fe20000000012 */
[----:B------:R-:W-:Y:S06]  /*04d0*/  @P1 BRA `(.L_x_2) ;  /* 0xfffffffc00481947 */ /* 0x000fec000383ffff */
.L_x_1:
[----:B------:R-:W-:Y:S05]  /*04e0*/  @!P0 BRA `(.L_x_0) ;  /* 0x00000004000c8947 */ /* 0x000fea0003800000 */
[----:B------:R-:W-:Y:S02]  /*04f0*/  ISETP.GE.U32.AND P1, PT, R4, 0x4, PT ;  /* 0x000000040400780c */ /* 0x000fe40003f26070 */
[----:B------:R-:W-:-:S04]  /*0500*/  LOP3.LUT R2, R0, 0x3, RZ, 0xc0, !PT ;  /* 0x0000000300027812 */ /* 0x000fc800078ec0ff */
[----:B------:R-:W-:-:S07]  /*0510*/  ISETP.NE.AND P0, PT, R2, RZ, PT ;  /* 0x000000ff0200720c */ /* 0x000fce0003f05270 */
[----:B------:R-:W-:Y:S06]  /*0520*/  @!P1 BRA `(.L_x_3) ;  /* 0x0000000000789947 */ /* 0x000fec0003800000 */
[----:B------:R-:W0:Y:S01]  /*0530*/  LDC.64 R14, c[0x0][0x388] ;  /* 0x0000e200ff0e7b82 */ /* 0x000e220000000a00 */
[-C--:B------:R-:W-:Y:S01]  /*0540*/  IMAD R17, R7, R0.reuse, R3 ;  /* 0x0000000007117224 */ /* 0x080fe200078e0203 */
[CC--:B------:R-:W-:Y:S02]  /*0550*/  IADD3 R13, PT, PT, R6.reuse, R7.reuse, RZ ;  /* 0x00000007060d7210 */ /* 0x0c0fe40007ffe0ff */
[----:B------:R-:W-:Y:S02]  /*0560*/  IADD3 R4, P1, PT, R6, R7, RZ ;  /* 0x0000000706047210 */ /* 0x000fe40007f3e0ff */
[----:B------:R-:W-:Y:S02]  /*0570*/  IADD3 R19, PT, PT, R17, R0, RZ ;  /* 0x0000000011137210 */ /* 0x000fe40007ffe0ff */
[----:B------:R-:W1:Y:S01]  /*0580*/  LDC.64 R10, c[0x0][0x380] ;  /* 0x0000e000ff0a7b82 */ /* 0x000e620000000a00 */
[----:B------:R-:W-:-:S07]  /*0590*/  IADD3.X R18, PT, PT, RZ, RZ, RZ, P1, !PT ;  /* 0x000000ffff127210 */ /* 0x000fce0000ffe4ff */
[----:B------:R-:W2:Y:S01]  /*05a0*/  LDC.64 R8, c[0x0][0x388] ;  /* 0x0000e200ff087b82 */ /* 0x000ea20000000a00 */
[----:B0-----:R-:W-:-:S06]  /*05b0*/  IMAD.WIDE.U32 R14, R13, 0x4, R14 ;  /* 0x000000040d0e7825 */ /* 0x001fcc00078e000e */
[----:B------:R-:W3:Y:S01]  /*05c0*/  LDG.E R15, desc[UR4][R14.64] ;  /* 0x000000040e0f7981 */ /* 0x000ee2000c1e1900 */
[----:B-1----:R-:W-:-:S04]  /*05d0*/  IMAD.WIDE.U32 R16, R17, 0x4, R10 ;  /* 0x0000000411107825 */ /* 0x002fc800078e000a */
[C---:B------:R-:W-:Y:S02]  /*05e0*/  IMAD.WIDE.U32 R12, R19.reuse, 0x4, R10 ;  /* 0x00000004130c7825 */ /* 0x040fe400078e000a */
[----:B------:R-:W3:Y:S01]  /*05f0*/  LDG.E R17, desc[UR4][R16.64] ;  /* 0x0000000410117981 */ /* 0x000ee2000c1e1900 */
[C---:B--2---:R-:W-:Y:S01]  /*0600*/  LEA R8, P1, R4.reuse, R8, 0x2 ;  /* 0x0000000804087211 */ /* 0x044fe200078210ff */
[----:B------:R-:W-:Y:S02]  /*0610*/  IMAD.IADD R19, R19, 0x1, R0 ;  /* 0x0000000113137824 */ /* 0x000fe400078e0200 */
[----:B------:R-:W2:Y:S01]  /*0620*/  LDG.E R12, desc[UR4][R12.64] ;  /* 0x000000040c0c7981 */ /* 0x000ea2000c1e1900 */
[----:B------:R-:W-:Y:S02]  /*0630*/  LEA.HI.X R9, R4, R9, R18, 0x2, P1 ;  /* 0x0000000904097211 */ /* 0x000fe400008f1412 */
[C---:B------:R-:W-:Y:S01]  /*0640*/  IADD3 R21, PT, PT, R19.reuse, R0, RZ ;  /* 0x0000000013157210 */ /* 0x040fe20007ffe0ff */
[----:B------:R-:W-:-:S02]  /*0650*/  IMAD.WIDE.U32 R18, R19, 0x4, R10 ;  /* 0x0000000413127825 */ /* 0x000fc400078e000a */
[----:B------:R-:W2:Y:S02]  /*0660*/  LDG.E R4, desc[UR4][R8.64+0x4] ;  /* 0x0000040408047981 */ /* 0x000ea4000c1e1900 */
[----:B------:R-:W-:Y:S02]  /*0670*/  IMAD.WIDE.U32 R10, R21, 0x4, R10 ;  /* 0x00000004150a7825 */ /* 0x000fe400078e000a */
[----:B------:R-:W4:Y:S04]  /*0680*/  LDG.E R19, desc[UR4][R18.64] ;  /* 0x0000000412137981 */ /* 0x000f28000c1e1900 */
[----:B------:R-:W4:Y:S04]  /*0690*/  LDG.E R21, desc[UR4][R8.64+0x8] ;  /* 0x0000080408157981 */ /* 0x000f28000c1e1900 */
[----:B------:R-:W5:Y:S04]  /*06a0*/  LDG.E R11, desc[UR4][R10.64] ;  /* 0x000000040a0b7981 */ /* 0x000f68000c1e1900 */
[----:B------:R-:W5:Y:S01]  /*06b0*/  LDG.E R14, desc[UR4][R8.64+0xc] ;  /* 0x00000c04080e7981 */ /* 0x000f62000c1e1900 */
[----:B------:R-:W-:Y:S01]  /*06c0*/  IADD3 R7, PT, PT, R7, 0x4, RZ ;  /* 0x0000000407077810 */ /* 0x000fe20007ffe0ff */
[----:B---3--:R-:W-:-:S04]  /*06d0*/  FFMA R15, R17, R15, R20 ;  /* 0x0000000f110f7223 */ /* 0x008fc80000000014 */
[----:B--2---:R-:W-:-:S04]  /*06e0*/  FFMA R4, R12, R4, R15 ;  /* 0x000000040c047223 */ /* 0x004fc8000000000f */
[----:B----4-:R-:W-:-:S04]  /*06f0*/  FFMA R4, R19, R21, R4 ;  /* 0x0000001513047223 */ /* 0x010fc80000000004 */
[----:B-----5:R-:W-:-:S07]  /*0700*/  FFMA R20, R11, R14, R4 ;  /* 0x0000000e0b147223 */ /* 0x020fce0000000004 */
.L_x_3:
[----:B------:R-:W-:Y:S05]  /*0710*/  @!P0 BRA `(.L_x_0) ;  /* 0x0000000000808947 */ /* 0x000fea0003800000 */
[----:B------:R-:W-:Y:S01]  /*0720*/  ISETP.NE.AND P1, PT, R2, 0x1, PT ;  /* 0x000000010200780c */ /* 0x000fe20003f25270 */
[----:B------:R-:W0:Y:S01]  /*0730*/  LDC.64 R18, c[0x0][0x388] ;  /* 0x0000e200ff127b82 */ /* 0x000e220000000a00 */
[----:B------:R-:W-:-:S04]  /*0740*/  LOP3.LUT R4, R0, 0x1, RZ, 0xc0, !PT ;  /* 0x0000000100047812 */ /* 0x000fc800078ec0ff */
[----:B------:R-:W-:-:S03]  /*0750*/  ISETP.NE.U32.AND P0, PT, R4, 0x1, PT ;  /* 0x000000010400780c */ /* 0x000fc60003f05070 */
[----:B------:R-:W1:Y:S04]  /*0760*/  LDC.64 R8, c[0x0][0x380] ;  /* 0x0000e000ff087b82 */ /* 0x000e680000000a00 */
[CC--:B------:R-:W-:Y:S01]  /*0770*/  @P1 IADD3 R17, PT, PT, R6.reuse, R7.reuse, RZ ;  /* 0x0000000706111210 */ /* 0x0c0fe20007ffe0ff */
[CC--:B------:R-:W-:Y:S01]  /*0780*/  @P1 IMAD R21, R7.reuse, R0.reuse, R3 ;  /* 0x0000000007151224 */ /* 0x0c0fe200078e0203 */
[----:B------:R-:W-:Y:S02]  /*0790*/  @P1 IADD3 R2, P2, PT, R6, R7, RZ ;  /* 0x0000000706021210 */ /* 0x000fe40007f5e0ff */
[----:B------:R-:W2:Y:S01]  /*07a0*/  @P1 LDC.64 R14, c[0x0][0x388] ;  /* 0x0000e200ff0e1b82 */ /* 0x000ea20000000a00 */
[----:B------:R-:W-:Y:S02]  /*07b0*/  @P1 IADD3 R7, PT, PT, R7, 0x2, RZ ;  /* 0x0000000207071810 */ /* 0x000fe40007ffe0ff */
[----:B------:R-:W-:-:S02]  /*07c0*/  @P1 IADD3 R23, PT, PT, R21, R0, RZ ;  /* 0x0000000015171210 */ /* 0x000fc40007ffe0ff */
[----:B------:R-:W-:-:S03]  /*07d0*/  @P1 IADD3.X R4, PT, PT, RZ, RZ, RZ, P2, !PT ;  /* 0x000000ffff041210 */ /* 0x000fc600017fe4ff */
[----:B------:R-:W3:Y:S01]  /*07e0*/  LDC.64 R10, c[0x0][0x380] ;  /* 0x0000e000ff0a7b82 */ /* 0x000ee20000000a00 */
[----:B0-----:R-:W-:-:S06]  /*07f0*/  @P1 IMAD.WIDE.U32 R18, R17, 0x4, R18 ;  /* 0x0000000411121825 */ /* 0x001fcc00078e0012 */
[----:B------:R-:W4:Y:S01]  /*0800*/  @P1 LDG.E R19, desc[UR4][R18.64] ;  /* 0x0000000412131981 */ /* 0x000f22000c1e1900 */
[----:B------:R-:W0:Y:S01]  /*0810*/  LDC.64 R12, c[0x0][0x388] ;  /* 0x0000e200ff0c7b82 */ /* 0x000e220000000a00 */
[----:B-1----:R-:W-:Y:S01]  /*0820*/  @P1 IMAD.WIDE.U32 R16, R21, 0x4, R8 ;  /* 0x0000000415101825 */ /* 0x002fe200078e0008 */
[----:B------:R-:W-:-:S03]  /*0830*/  @!P0 IADD3 R21, PT, PT, R6, R7, RZ ;  /* 0x0000000706158210 */ /* 0x000fc60007ffe0ff */
[----:B------:R-:W-:Y:S01]  /*0840*/  @!P0 IMAD R7, R7, R0, R3 ;  /* 0x0000000007078224 */ /* 0x000fe200078e0203 */
[C---:B--2---:R-:W-:Y:S01]  /*0850*/  @P1 LEA R14, P2, R2.reuse, R14, 0x2 ;  /* 0x0000000e020e1211 */ /* 0x044fe200078410ff */
[----:B------:R-:W-:Y:S01]  /*0860*/  @P1 IMAD.WIDE.U32 R8, R23, 0x4, R8 ;  /* 0x0000000417081825 */ /* 0x000fe200078e0008 */
[----:B------:R-:W4:Y:S02]  /*0870*/  @P1 LDG.E R17, desc[UR4][R16.64] ;  /* 0x0000000410111981 */ /* 0x000f24000c1e1900 */
[----:B------:R-:W-:-:S03]  /*0880*/  @P1 LEA.HI.X R15, R2, R15, R4, 0x2, P2 ;  /* 0x0000000f020f1211 */ /* 0x000fc600010f1404 */
[----:B------:R-:W2:Y:S01]  /*0890*/  @P1 LDG.E R8, desc[UR4][R8.64] ;  /* 0x0000000408081981 */ /* 0x000ea2000c1e1900 */
[----:B---3--:R-:W-:-:S03]  /*08a0*/  @!P0 IMAD.WIDE.U32 R10, R7, 0x4, R10 ;  /* 0x00000004070a8825 */ /* 0x008fc600078e000a */
[----:B------:R-:W2:Y:S04]  /*08b0*/  @P1 LDG.E R14, desc[UR4][R14.64+0x4] ;  /* 0x000004040e0e1981 */ /* 0x000ea8000c1e1900 */
[----:B------:R-:W3:Y:S01]  /*08c0*/  @!P0 LDG.E R11, desc[UR4][R10.64] ;  /* 0x000000040a0b8981 */ /* 0x000ee2000c1e1900 */
[----:B0-----:R-:W-:-:S06]  /*08d0*/  @!P0 IMAD.WIDE.U32 R12, R21, 0x4, R12 ;  /* 0x00000004150c8825 */ /* 0x001fcc00078e000c */
[----:B------:R-:W3:Y:S01]  /*08e0*/  @!P0 LDG.E R12, desc[UR4][R12.64] ;  /* 0x000000040c0c8981 */ /* 0x000ee2000c1e1900 */
[----:B----4-:R-:W-:-:S04]  /*08f0*/  @P1 FFMA R19, R17, R19, R20 ;  /* 0x0000001311131223 */ /* 0x010fc80000000014 */
[----:B--2---:R-:W-:-:S04]  /*0900*/  @P1 FFMA R20, R8, R14, R19 ;  /* 0x0000000e08141223 */ /* 0x004fc80000000013 */
[----:B---3--:R-:W-:-:S07]  /*0910*/  @!P0 FFMA R20, R11, R12, R20 ;  /* 0x0000000c0b148223 */ /* 0x008fce0000000014 */
.L_x_0:
[----:B------:R-:W0:Y:S01]  /*0920*/  LDC.64 R6, c[0x0][0x390] ;  /* 0x0000e400ff067b82 */ /* 0x000e220000000a00 */
[----:B------:R-:W-:-:S04]  /*0930*/  IMAD R3, R5, R0, R3 ;  /* 0x0000000005037224 */ /* 0x000fc800078e0203 */
[----:B0-----:R-:W-:-:S05]  /*0940*/  IMAD.WIDE R2, R3, 0x4, R6 ;  /* 0x0000000403027825 */ /* 0x001fca00078e0206 */
[----:B------:R-:W-:Y:S01]  /*0950*/  STG.E desc[UR4][R2.64], R20 ;  /* 0x0000001402007986 */ /* 0x000fe2000c101904 */
[----:B------:R-:W-:Y:S05]  /*0960*/  EXIT ;  /* 0x000000000000794d */ /* 0x000fea0003800000 */
.L_x_4:
[----:B------:R-:W-:-:S00]  /*0970*/  BRA `(.L_x_4) ;  /* 0xfffffffc00fc7947 */ /* 0x000fc0000383ffff */
[----:B------:R-:W-:-:S00]  /*0980*/  NOP ;  /* 0x0000000000007918 */ /* 0x000fc00000000000 */
[----:B------:R-:W-:-:S00]  /*0990*/  NOP ;  /* 0x0000000000007918 */ /* 0x000fc00000000000 */
[----:B------:R-:W-:-:S00]  /*09a0*/  NOP ;  /* 0x0000000000007918 */ /* 0x000fc00000000000 */
[----:B------:R-:W-:-:S00]  /*09b0*/  NOP ;  /* 0x0000000000007918 */ /* 0x000fc00000000000 */
[----:B------:R-:W-:-:S00]  /*09c0*/  NOP ;  /* 0x0000000000007918 */ /* 0x000fc00000000000 */
[----:B------:R-:W-:-:S00]  /*09d0*/  NOP ;  /* 0x0000000000007918 */ /* 0x000fc00000000000 */
[----:B------:R-:W-:-:S00]  /*09e0*/  NOP ;  /* 0x0000000000007918 */ /* 0x000fc00000000000 */
[----:B------:R-:W-:-:S00]  /*09f0*/  NOP ;  /* 0x0000000000007918 */ /* 0x000fc00000000000 */
.L_x_5:


//--------------------- .nv.shared.reserved.0     --------------------------
	.section	.nv.shared.reserved.0,"aw",@nobits
	.weak		__nv_reservedSMEM_offset_0_alias
	.size		__nv_reservedSMEM_offset_0_alias, 0, 64
	.other		__nv_reservedSMEM_offset_0_alias,@"STO_CUDA_RESERVED_SHARED STV_DEFAULT"
__nv_reservedSMEM_offset_0_alias:
	.zero		0
	.zero		64


//--------------------- .nv.constant0._Z5sgemmPfS_S_i --------------------------
	.section	.nv.constant0._Z5sgemmPfS_S_i,"a",@progbits
	.sectionflags	@""
	.align	4
.nv.constant0._Z5sgemmPfS_S_i:
	.zero		924


//--------------------- SYMBOLS --------------------------

	.type		.nv.reservedSmem.offset0,@object
	.size		.nv.reservedSmem.offset0,0x4
